//
// Generated by NVIDIA NVVM Compiler
//
// Compiler Build ID: CL-36424714
// Cuda compilation tools, release 13.0, V13.0.88
// Based on NVVM 20.0.0
//

.version 9.0
.target sm_100
.address_size 64

	// .globl	_Z15row_access_gmemiPfS_i

.visible .entry _Z15row_access_gmemiPfS_i(
	.param .u32 _Z15row_access_gmemiPfS_i_param_0,
	.param .u64 .ptr .align 1 _Z15row_access_gmemiPfS_i_param_1,
	.param .u64 .ptr .align 1 _Z15row_access_gmemiPfS_i_param_2,
	.param .u32 _Z15row_access_gmemiPfS_i_param_3
)
{
	.reg .pred 	%p<16>;
	.reg .b32 	%r<49>;
	.reg .b32 	%f<41>;
	.reg .b64 	%rd<37>;

	ld.param.u32 	%r24, [_Z15row_access_gmemiPfS_i_param_0];
	ld.param.u64 	%rd12, [_Z15row_access_gmemiPfS_i_param_1];
	ld.param.u64 	%rd13, [_Z15row_access_gmemiPfS_i_param_2];
	ld.param.u32 	%r25, [_Z15row_access_gmemiPfS_i_param_3];
	cvta.to.global.u64 	%rd1, %rd12;
	cvta.to.global.u64 	%rd2, %rd13;
	mov.u32 	%r1, %tid.x;
	mov.u32 	%r26, %ctaid.x;
	mul.lo.s32 	%r27, %r24, %r26;
	mul.lo.s32 	%r2, %r27, %r25;
	mul.lo.s32 	%r3, %r25, %r26;
	setp.lt.s32 	%p1, %r24, 1;
	@%p1 bra 	$L__BB0_27;
	mad.lo.s32 	%r4, %r25, %r1, %r2;
	add.s32 	%r28, %r3, %r1;
	mul.wide.s32 	%rd14, %r28, 4;
	add.s64 	%rd3, %rd2, %rd14;
	and.b32  	%r5, %r24, 3;
	setp.eq.s32 	%p2, %r5, 0;
	mov.u32 	%r48, %r24;
	@%p2 bra 	$L__BB0_8;
	add.s64 	%rd4, %rd1, -4;
	add.s64 	%rd5, %rd2, -4;
	cvt.s64.s32 	%rd6, %r3;
	add.s32 	%r45, %r24, -1;
	mad.lo.s32 	%r29, %r24, %r3, %r24;
	mad.lo.s32 	%r44, %r25, %r45, %r29;
	not.b32 	%r8, %r25;
	neg.s32 	%r43, %r5;
	mov.u32 	%r46, %r24;
$L__BB0_3:
	.pragma "nounroll";
	mov.u32 	%r48, %r45;
	setp.ne.s32 	%p3, %r1, 0;
	cvt.s64.s32 	%rd15, %r46;
	cvt.s64.s32 	%rd16, %r4;
	add.s64 	%rd17, %rd16, %rd15;
	shl.b64 	%rd7, %rd17, 2;
	add.s64 	%rd18, %rd6, %rd15;
	shl.b64 	%rd19, %rd18, 2;
	add.s64 	%rd8, %rd5, %rd19;
	@%p3 bra 	$L__BB0_5;
	ld.global.f32 	%f1, [%rd8];
	add.s32 	%r30, %r44, -1;
	mul.wide.s32 	%rd20, %r30, 4;
	add.s64 	%rd21, %rd1, %rd20;
	ld.global.f32 	%f2, [%rd21];
	div.rn.f32 	%f3, %f1, %f2;
	st.global.f32 	[%rd8], %f3;
$L__BB0_5:
	bar.sync 	0;
	setp.ge.s32 	%p4, %r1, %r48;
	@%p4 bra 	$L__BB0_7;
	add.s64 	%rd22, %rd4, %rd7;
	ld.global.f32 	%f4, [%rd22];
	ld.global.f32 	%f5, [%rd8];
	mul.f32 	%f6, %f4, %f5;
	ld.global.f32 	%f7, [%rd3];
	sub.f32 	%f8, %f7, %f6;
	st.global.f32 	[%rd3], %f8;
$L__BB0_7:
	bar.sync 	0;
	add.s32 	%r45, %r48, -1;
	add.s32 	%r44, %r44, %r8;
	add.s32 	%r43, %r43, 1;
	setp.ne.s32 	%p5, %r43, 0;
	add.s32 	%r46, %r46, -1;
	@%p5 bra 	$L__BB0_3;
$L__BB0_8:
	setp.lt.u32 	%p6, %r24, 4;
	@%p6 bra 	$L__BB0_27;
	cvt.s64.s32 	%rd23, %r3;
	cvt.s64.s32 	%rd28, %r4;
$L__BB0_10:
	setp.ne.s32 	%p7, %r1, 0;
	add.s32 	%r20, %r48, -1;
	cvt.s64.s32 	%rd9, %r48;
	add.s64 	%rd24, %rd9, %rd23;
	shl.b64 	%rd25, %rd24, 2;
	add.s64 	%rd10, %rd2, %rd25;
	@%p7 bra 	$L__BB0_12;
	ld.global.f32 	%f9, [%rd10+-4];
	add.s32 	%r31, %r20, %r2;
	mad.lo.s32 	%r32, %r20, %r25, %r31;
	mul.wide.s32 	%rd26, %r32, 4;
	add.s64 	%rd27, %rd1, %rd26;
	ld.global.f32 	%f10, [%rd27];
	div.rn.f32 	%f11, %f9, %f10;
	st.global.f32 	[%rd10+-4], %f11;
$L__BB0_12:
	bar.sync 	0;
	setp.ge.s32 	%p8, %r1, %r20;
	add.s64 	%rd29, %rd28, %rd9;
	shl.b64 	%rd30, %rd29, 2;
	add.s64 	%rd11, %rd1, %rd30;
	@%p8 bra 	$L__BB0_14;
	ld.global.f32 	%f12, [%rd11+-4];
	ld.global.f32 	%f13, [%rd10+-4];
	mul.f32 	%f14, %f12, %f13;
	ld.global.f32 	%f15, [%rd3];
	sub.f32 	%f16, %f15, %f14;
	st.global.f32 	[%rd3], %f16;
$L__BB0_14:
	cvt.u32.u64 	%r33, %rd9;
	setp.ne.s32 	%p9, %r1, 0;
	bar.sync 	0;
	add.s32 	%r21, %r33, -2;
	@%p9 bra 	$L__BB0_16;
	ld.global.f32 	%f17, [%rd10+-8];
	add.s32 	%r34, %r21, %r2;
	mad.lo.s32 	%r35, %r21, %r25, %r34;
	mul.wide.s32 	%rd31, %r35, 4;
	add.s64 	%rd32, %rd1, %rd31;
	ld.global.f32 	%f18, [%rd32];
	div.rn.f32 	%f19, %f17, %f18;
	st.global.f32 	[%rd10+-8], %f19;
$L__BB0_16:
	bar.sync 	0;
	setp.ge.s32 	%p10, %r1, %r21;
	@%p10 bra 	$L__BB0_18;
	ld.global.f32 	%f20, [%rd11+-8];
	ld.global.f32 	%f21, [%rd10+-8];
	mul.f32 	%f22, %f20, %f21;
	ld.global.f32 	%f23, [%rd3];
	sub.f32 	%f24, %f23, %f22;
	st.global.f32 	[%rd3], %f24;
$L__BB0_18:
	setp.ne.s32 	%p11, %r1, 0;
	bar.sync 	0;
	add.s32 	%r22, %r33, -3;
	@%p11 bra 	$L__BB0_20;
	ld.global.f32 	%f25, [%rd10+-12];
	add.s32 	%r37, %r22, %r2;
	mad.lo.s32 	%r38, %r22, %r25, %r37;
	mul.wide.s32 	%rd33, %r38, 4;
	add.s64 	%rd34, %rd1, %rd33;
	ld.global.f32 	%f26, [%rd34];
	div.rn.f32 	%f27, %f25, %f26;
	st.global.f32 	[%rd10+-12], %f27;
$L__BB0_20:
	bar.sync 	0;
	setp.ge.s32 	%p12, %r1, %r22;
	@%p12 bra 	$L__BB0_22;
	ld.global.f32 	%f28, [%rd11+-12];
	ld.global.f32 	%f29, [%rd10+-12];
	mul.f32 	%f30, %f28, %f29;
	ld.global.f32 	%f31, [%rd3];
	sub.f32 	%f32, %f31, %f30;
	st.global.f32 	[%rd3], %f32;
$L__BB0_22:
	setp.ne.s32 	%p13, %r1, 0;
	bar.sync 	0;
	add.s32 	%r48, %r33, -4;
	@%p13 bra 	$L__BB0_24;
	ld.global.f32 	%f33, [%rd10+-16];
	add.s32 	%r40, %r48, %r2;
	mad.lo.s32 	%r41, %r48, %r25, %r40;
	mul.wide.s32 	%rd35, %r41, 4;
	add.s64 	%rd36, %rd1, %rd35;
	ld.global.f32 	%f34, [%rd36];
	div.rn.f32 	%f35, %f33, %f34;
	st.global.f32 	[%rd10+-16], %f35;
$L__BB0_24:
	bar.sync 	0;
	setp.ge.s32 	%p14, %r1, %r48;
	@%p14 bra 	$L__BB0_26;
	ld.global.f32 	%f36, [%rd11+-16];
	ld.global.f32 	%f37, [%rd10+-16];
	mul.f32 	%f38, %f36, %f37;
	ld.global.f32 	%f39, [%rd3];
	sub.f32 	%f40, %f39, %f38;
	st.global.f32 	[%rd3], %f40;
$L__BB0_26:
	bar.sync 	0;
	setp.gt.s32 	%p15, %r33, 4;
	@%p15 bra 	$L__BB0_10;
$L__BB0_27:
	ret;

}


// ===== COMPILED SASS (sm_100) =====

	.target	sm_100

	.elftype	@"ET_EXEC"


//--------------------- .note.nv.tkinfo           --------------------------
	.section	.note.nv.tkinfo,"",@"SHT_NOTE"
	.sectionflags	@"SHF_NOTE_NV_TKINFO"
	.tkinfo
        /*0018*/ 	.word	0x00000002
        /*0030*/ 	.string	""
        /*0030*/ 	.string	"ptxas"
        /*0030*/ 	.string	"Cuda compilation tools, release 13.0, V13.0.88"
        /*0030*/ 	.string	"Build cuda_13.0.r13.0/compiler.36424714_0"
        /*0030*/ 	.string	"-arch sm_100 -m 64 "



//--------------------- .note.nv.cuinfo           --------------------------
	.section	.note.nv.cuinfo,"",@"SHT_NOTE"
	.sectionflags	@"SHF_NOTE_NV_CUINFO"
        /*0018*/ 	.short	0x0002
        /*001a*/ 	.short	0x0064
        /*001c*/ 	.short	0x0082
	.zero		2


//--------------------- .nv.info                  --------------------------
	.section	.nv.info,"",@"SHT_CUDA_INFO"
	.align	4


	//----- nvinfo : EIATTR_REGCOUNT
	.align		4
        /*0000*/ 	.byte	0x04, 0x2f
        /*0002*/ 	.short	(.L_1 - .L_0)
	.align		4
.L_0:
        /*0004*/ 	.word	index@(_Z15row_access_gmemiPfS_i)
        /*0008*/ 	.word	0x00000020


	//----- nvinfo : EIATTR_FRAME_SIZE
	.align		4
.L_1:
        /*000c*/ 	.byte	0x04, 0x11
        /*000e*/ 	.short	(.L_3 - .L_2)
	.align		4
.L_2:
        /*0010*/ 	.word	index@($__internal_0_$__cuda_sm3x_div_rn_noftz_f32_slowpath)
        /*0014*/ 	.word	0x00000000


	//----- nvinfo : EIATTR_FRAME_SIZE
	.align		4
.L_3:
        /*0018*/ 	.byte	0x04, 0x11
        /*001a*/ 	.short	(.L_5 - .L_4)
	.align		4
.L_4:
        /*001c*/ 	.word	index@(_Z15row_access_gmemiPfS_i)
        /*0020*/ 	.word	0x00000000


	//----- nvinfo : EIATTR_MIN_STACK_SIZE
	.align		4
.L_5:
        /*0024*/ 	.byte	0x04, 0x12
        /*0026*/ 	.short	(.L_7 - .L_6)
	.align		4
.L_6:
        /*0028*/ 	.word	index@(_Z15row_access_gmemiPfS_i)
        /*002c*/ 	.word	0x00000000
.L_7:


//--------------------- .nv.compat                --------------------------
	.section	.nv.compat,"",@"SHT_CUDA_COMPAT_INFO"
	.align	4
        /*0000*/ 	.byte	0x02, 0x09, 0x00, 0x00, 0x02, 0x02, 0x01, 0x00, 0x02, 0x05, 0x05, 0x00, 0x03, 0x07, 0x01, 0x01
        /*0010*/ 	.byte	0x02, 0x03, 0x00, 0x00, 0x02, 0x06, 0x01, 0x00, 0x04, 0x0b, 0x08, 0x00, 0x01, 0x00, 0x00, 0x00
        /*0020*/ 	.byte	0x00, 0x00, 0x00, 0x00


//--------------------- .nv.info._Z15row_access_gmemiPfS_i --------------------------
	.section	.nv.info._Z15row_access_gmemiPfS_i,"",@"SHT_CUDA_INFO"
	.sectionflags	@""
	.align	4


	//----- nvinfo : EIATTR_CUDA_API_VERSION
	.align		4
        /*0000*/ 	.byte	0x04, 0x37
        /*0002*/ 	.short	(.L_9 - .L_8)
.L_8:
        /*0004*/ 	.word	0x00000082


	//----- nvinfo : EIATTR_KPARAM_INFO
	.align		4
.L_9:
        /*0008*/ 	.byte	0x04, 0x17
        /*000a*/ 	.short	(.L_11 - .L_10)
.L_10:
        /*000c*/ 	.word	0x00000000
        /*0010*/ 	.short	0x0003
        /*0012*/ 	.short	0x0018
        /*0014*/ 	.byte	0x00, 0xf0, 0x11, 0x00


	//----- nvinfo : EIATTR_KPARAM_INFO
	.align		4
.L_11:
        /*0018*/ 	.byte	0x04, 0x17
        /*001a*/ 	.short	(.L_13 - .L_12)
.L_12:
        /*001c*/ 	.word	0x00000000
        /*0020*/ 	.short	0x0002
        /*0022*/ 	.short	0x0010
        /*0024*/ 	.byte	0x00, 0xf5, 0x21, 0x00


	//----- nvinfo : EIATTR_KPARAM_INFO
	.align		4
.L_13:
        /*0028*/ 	.byte	0x04, 0x17
        /*002a*/ 	.short	(.L_15 - .L_14)
.L_14:
        /*002c*/ 	.word	0x00000000
        /*0030*/ 	.short	0x0001
        /*0032*/ 	.short	0x0008
        /*0034*/ 	.byte	0x00, 0xf5, 0x21, 0x00


	//----- nvinfo : EIATTR_KPARAM_INFO
	.align		4
.L_15:
        /*0038*/ 	.byte	0x04, 0x17
        /*003a*/ 	.short	(.L_17 - .L_16)
.L_16:
        /*003c*/ 	.word	0x00000000
        /*0040*/ 	.short	0x0000
        /*0042*/ 	.short	0x0000
        /*0044*/ 	.byte	0x00, 0xf0, 0x11, 0x00


	//----- nvinfo : EIATTR_SPARSE_MMA_MASK
	.align		4
.L_17:
        /*0048*/ 	.byte	0x03, 0x50
        /*004a*/ 	.short	0x0000


	//----- nvinfo : EIATTR_MAXREG_COUNT
	.align		4
        /*004c*/ 	.byte	0x03, 0x1b
        /*004e*/ 	.short	0x00ff


	//----- nvinfo : EIATTR_NUM_BARRIERS
	.align		4
        /*0050*/ 	.byte	0x02, 0x4c
        /*0052*/ 	.byte	0x01
	.zero		1


	//----- nvinfo : EIATTR_MERCURY_ISA_VERSION
	.align		4
        /*0054*/ 	.byte	0x03, 0x5f
        /*0056*/ 	.short	0x0101


	//----- nvinfo : EIATTR_VRC_CTA_INIT_COUNT
	.align		4
        /*0058*/ 	.byte	0x02, 0x4a
	.zero		1
	.zero		1


	//----- nvinfo : EIATTR_EXIT_INSTR_OFFSETS
	.align		4
        /*005c*/ 	.byte	0x04, 0x1c
        /*005e*/ 	.short	(.L_19 - .L_18)


	//   ....[0]....
.L_18:
        /*0060*/ 	.word	0x00000030


	//   ....[1]....
        /*0064*/ 	.word	0x00000540


	//   ....[2]....
        /*0068*/ 	.word	0x00000e90


	//----- nvinfo : EIATTR_CRS_STACK_SIZE
	.align		4
.L_19:
        /*006c*/ 	.byte	0x04, 0x1e
        /*006e*/ 	.short	(.L_21 - .L_20)
.L_20:
        /*0070*/ 	.word	0x00000000


	//----- nvinfo : EIATTR_CBANK_PARAM_SIZE
	.align		4
.L_21:
        /*0074*/ 	.byte	0x03, 0x19
        /*0076*/ 	.short	0x001c


	//----- nvinfo : EIATTR_PARAM_CBANK
	.align		4
        /*0078*/ 	.byte	0x04, 0x0a
        /*007a*/ 	.short	(.L_23 - .L_22)
	.align		4
.L_22:
        /*007c*/ 	.word	index@(.nv.constant0._Z15row_access_gmemiPfS_i)
        /*0080*/ 	.short	0x0380
        /*0082*/ 	.short	0x001c


	//----- nvinfo : EIATTR_SW_WAR
	.align		4
.L_23:
        /*0084*/ 	.byte	0x04, 0x36
        /*0086*/ 	.short	(.L_25 - .L_24)
.L_24:
        /*0088*/ 	.word	0x00000008
.L_25:


//--------------------- .nv.callgraph             --------------------------
	.section	.nv.callgraph,"",@"SHT_CUDA_CALLGRAPH"
	.align	4
	.sectionentsize	8
	.align		4
        /*0000*/ 	.word	0x00000000
	.align		4
        /*0004*/ 	.word	0xffffffff
	.align		4
        /*0008*/ 	.word	0x00000000
	.align		4
        /*000c*/ 	.word	0xfffffffe
	.align		4
        /*0010*/ 	.word	0x00000000
	.align		4
        /*0014*/ 	.word	0xfffffffd
	.align		4
        /*0018*/ 	.word	0x00000000
	.align		4
        /*001c*/ 	.word	0xfffffffc


//--------------------- .text._Z15row_access_gmemiPfS_i --------------------------
	.section	.text._Z15row_access_gmemiPfS_i,"ax",@progbits
	.align	128
        .global         _Z15row_access_gmemiPfS_i
        .type           _Z15row_access_gmemiPfS_i,@function
        .size           _Z15row_access_gmemiPfS_i,(.L_x_40 - _Z15row_access_gmemiPfS_i)
        .other          _Z15row_access_gmemiPfS_i,@"STO_CUDA_ENTRY STV_DEFAULT"
_Z15row_access_gmemiPfS_i:
.text._Z15row_access_gmemiPfS_i:
[----:B------:R-:W-:Y:S08]  /*0000*/  LDC R1, c[0x0][0x37c] ;  /* 0x0000df00ff017b82 */ /* 0x000ff00000000800 */
[----:B------:R-:W0:Y:S02]  /*0010*/  LDC R23, c[0x0][0x380] ;  /* 0x0000e000ff177b82 */ /* 0x000e240000000800 */
[----:B0-----:R-:W-:-:S13]  /*0020*/  ISETP.GE.AND P0, PT, R23, 0x1, PT ;  /* 0x000000011700780c */ /* 0x001fda0003f06270 */
[----:B------:R-:W-:Y:S05]  /*0030*/  @!P0 EXIT ;  /* 0x000000000000894d */ /* 0x000fea0003800000 */
[----:B------:R-:W0:Y:S01]  /*0040*/  S2R R6, SR_CTAID.X ;  /* 0x0000000000067919 */ /* 0x000e220000002500 */
[----:B------:R-:W0:Y:S01]  /*0050*/  LDC R9, c[0x0][0x398] ;  /* 0x0000e600ff097b82 */ /* 0x000e220000000800 */
[----:B------:R-:W-:Y:S01]  /*0060*/  LOP3.LUT P0, R24, R23, 0x3, RZ, 0xc0, !PT ;  /* 0x0000000317187812 */ /* 0x000fe2000780c0ff */
[----:B------:R-:W1:Y:S01]  /*0070*/  LDCU.64 UR6, c[0x0][0x358] ;  /* 0x00006b00ff0677ac */ /* 0x000e620008000a00 */
[----:B------:R-:W2:Y:S05]  /*0080*/  S2R R7, SR_TID.X ;  /* 0x0000000000077919 */ /* 0x000eaa0000002100 */
[----:B------:R-:W3:Y:S08]  /*0090*/  LDC.64 R16, c[0x0][0x390] ;  /* 0x0000e400ff107b82 */ /* 0x000ef00000000a00 */
[----:B------:R-:W4:Y:S01]  /*00a0*/  LDC R25, c[0x0][0x380] ;  /* 0x0000e000ff197b82 */ /* 0x000f220000000800 */
[----:B0-----:R-:W-:-:S04]  /*00b0*/  IMAD R6, R6, R9, RZ ;  /* 0x0000000906067224 */ /* 0x001fc800078e02ff */
[----:B--2---:R-:W-:Y:S02]  /*00c0*/  IMAD.IADD R3, R6, 0x1, R7 ;  /* 0x0000000106037824 */ /* 0x004fe400078e0207 */
[----:B------:R-:W-:Y:S02]  /*00d0*/  IMAD R4, R23, R6, RZ ;  /* 0x0000000617047224 */ /* 0x000fe400078e02ff */
[----:B---3--:R-:W-:-:S04]  /*00e0*/  IMAD.WIDE R16, R3, 0x4, R16 ;  /* 0x0000000403107825 */ /* 0x008fc800078e0210 */
[----:B----4-:R-:W-:Y:S02]  /*00f0*/  IMAD.MOV.U32 R5, RZ, RZ, R25 ;  /* 0x000000ffff057224 */ /* 0x010fe400078e0019 */
[----:B------:R-:W-:Y:S01]  /*0100*/  IMAD R2, R7, R9, R4 ;  /* 0x0000000907027224 */ /* 0x000fe200078e0204 */
[----:B-1----:R-:W-:Y:S06]  /*0110*/  @!P0 BRA `(.L_x_0) ;  /* 0x0000000000f08947 */ /* 0x002fec0003800000 */
[----:B------:R-:W0:Y:S01]  /*0120*/  LDC.64 R10, c[0x0][0x390] ;  /* 0x0000e400ff0a7b82 */ /* 0x000e220000000a00 */
[----:B------:R-:W1:Y:S01]  /*0130*/  LDCU.64 UR4, c[0x0][0x388] ;  /* 0x00007100ff0477ac */ /* 0x000e620008000a00 */
[----:B------:R-:W-:Y:S01]  /*0140*/  VIADD R0, R23, 0xffffffff ;  /* 0xffffffff17007836 */ /* 0x000fe20000000000 */
[----:B------:R-:W-:Y:S01]  /*0150*/  LOP3.LUT R22, RZ, R9, RZ, 0x33, !PT ;  /* 0x00000009ff167212 */ /* 0x000fe200078e33ff */
[----:B------:R-:W-:Y:S02]  /*0160*/  IMAD R23, R6, R23, R23 ;  /* 0x0000001706177224 */ /* 0x000fe400078e0217 */
[----:B------:R-:W-:Y:S02]  /*0170*/  IMAD.MOV R24, RZ, RZ, -R24 ;  /* 0x000000ffff187224 */ /* 0x000fe400078e0a18 */
[----:B------:R-:W2:Y:S01]  /*0180*/  LDC.64 R14, c[0x0][0x388] ;  /* 0x0000e200ff0e7b82 */ /* 0x000ea20000000a00 */
[----:B------:R-:W-:Y:S01]  /*0190*/  IMAD R23, R0, R9, R23 ;  /* 0x0000000900177224 */ /* 0x000fe200078e0217 */
[----:B-1----:R-:W-:-:S04]  /*01a0*/  UIADD3 UR4, UP0, UPT, UR4, -0x4, URZ ;  /* 0xfffffffc04047890 */ /* 0x002fc8000ff1e0ff */
[----:B------:R-:W-:Y:S01]  /*01b0*/  UIADD3.X UR5, UPT, UPT, UR5, -0x1, URZ, UP0, !UPT ;  /* 0xffffffff05057890 */ /* 0x000fe200087fe4ff */
[----:B0-----:R-:W-:-:S04]  /*01c0*/  IADD3 R27, P0, PT, R10, -0x4, RZ ;  /* 0xfffffffc0a1b7810 */ /* 0x001fc80007f1e0ff */
[----:B------:R-:W-:-:S09]  /*01d0*/  IADD3.X R26, PT, PT, R11, -0x1, RZ, P0, !PT ;  /* 0xffffffff0b1a7810 */ /* 0x000fd200007fe4ff */
.L_x_6:
[----:B------:R-:W-:Y:S01]  /*01e0*/  ISETP.NE.AND P0, PT, R7, RZ, PT ;  /* 0x000000ff0700720c */ /* 0x000fe20003f05270 */
[----:B------:R-:W-:Y:S01]  /*01f0*/  BSSY.RECONVERGENT B0, `(.L_x_1) ;  /* 0x000001d000007945 */ /* 0x000fe20003800200 */
[----:B01----:R-:W-:Y:S02]  /*0200*/  SHF.R.S32.HI R3, RZ, 0x1f, R25 ;  /* 0x0000001fff037819 */ /* 0x003fe40000011419 */
[----:B------:R-:W-:Y:S02]  /*0210*/  IADD3 R5, P2, PT, R6, R25, RZ ;  /* 0x0000001906057210 */ /* 0x000fe40007f5e0ff */
[----:B------:R-:W-:Y:S02]  /*0220*/  IADD3 R24, PT, PT, R24, 0x1, RZ ;  /* 0x0000000118187810 */ /* 0x000fe40007ffe0ff */
[----:B------:R-:W-:Y:S02]  /*0230*/  LEA.HI.X.SX32 R8, R6, R3, 0x1, P2 ;  /* 0x0000000306087211 */ /* 0x000fe400010f0eff */
[----:B------:R-:W-:-:S02]  /*0240*/  LEA R12, P3, R5, R27, 0x2 ;  /* 0x0000001b050c7211 */ /* 0x000fc400078610ff */
[----:B------:R-:W-:Y:S02]  /*0250*/  IADD3 R21, P1, PT, R2, R25, RZ ;  /* 0x0000001902157210 */ /* 0x000fe40007f3e0ff */
[----:B------:R-:W-:Y:S01]  /*0260*/  LEA.HI.X R13, R5, R26, R8, 0x2, P3 ;  /* 0x0000001a050d7211 */ /* 0x000fe200018f1408 */
[----:B------:R-:W-:Y:S01]  /*0270*/  IMAD.MOV.U32 R5, RZ, RZ, R0 ;  /* 0x000000ffff057224 */ /* 0x000fe200078e0000 */
[----:B------:R-:W-:Y:S02]  /*0280*/  ISETP.NE.AND P2, PT, R24, RZ, PT ;  /* 0x000000ff1800720c */ /* 0x000fe40003f45270 */
[----:B------:R-:W-:Y:S01]  /*0290*/  LEA.HI.X.SX32 R20, R2, R3, 0x1, P1 ;  /* 0x0000000302147211 */ /* 0x000fe200008f0eff */
[----:B------:R-:W-:Y:S10]  /*02a0*/  @P0 BRA `(.L_x_2) ;  /* 0x0000000000440947 */ /* 0x000ff40003800000 */
[----:B------:R-:W-:Y:S01]  /*02b0*/  VIADD R9, R23, 0xffffffff ;  /* 0xffffffff17097836 */ /* 0x000fe20000000000 */
[----:B------:R-:W3:Y:S03]  /*02c0*/  LDG.E R0, desc[UR6][R12.64] ;  /* 0x000000060c007981 */ /* 0x000ee6000c1e1900 */
[----:B--2---:R-:W-:-:S06]  /*02d0*/  IMAD.WIDE R8, R9, 0x4, R14 ;  /* 0x0000000409087825 */ /* 0x004fcc00078e020e */
[----:B------:R-:W2:Y:S02]  /*02e0*/  LDG.E R9, desc[UR6][R8.64] ;  /* 0x0000000608097981 */ /* 0x000ea4000c1e1900 */
[----:B--2---:R-:W0:Y:S08]  /*02f0*/  MUFU.RCP R3, R9 ;  /* 0x0000000900037308 */ /* 0x004e300000001000 */
[----:B---3--:R-:W1:Y:S01]  /*0300*/  FCHK P0, R0, R9 ;  /* 0x0000000900007302 */ /* 0x008e620000000000 */
[----:B0-----:R-:W-:-:S04]  /*0310*/  FFMA R10, -R9, R3, 1 ;  /* 0x3f800000090a7423 */ /* 0x001fc80000000103 */
[----:B------:R-:W-:-:S04]  /*0320*/  FFMA R3, R3, R10, R3 ;  /* 0x0000000a03037223 */ /* 0x000fc80000000003 */
[----:B------:R-:W-:-:S04]  /*0330*/  FFMA R10, R0, R3, RZ ;  /* 0x00000003000a7223 */ /* 0x000fc800000000ff */
[----:B------:R-:W-:-:S04]  /*0340*/  FFMA R11, -R9, R10, R0 ;  /* 0x0000000a090b7223 */ /* 0x000fc80000000100 */
[----:B------:R-:W-:Y:S01]  /*0350*/  FFMA R3, R3, R11, R10 ;  /* 0x0000000b03037223 */ /* 0x000fe2000000000a */
[----:B-1----:R-:W-:Y:S06]  /*0360*/  @!P0 BRA `(.L_x_3) ;  /* 0x0000000000108947 */ /* 0x002fec0003800000 */
[----:B------:R-:W-:Y:S01]  /*0370*/  IMAD.MOV.U32 R3, RZ, RZ, R9 ;  /* 0x000000ffff037224 */ /* 0x000fe200078e0009 */
[----:B------:R-:W-:-:S07]  /*0380*/  MOV R8, 0x3a0 ;  /* 0x000003a000087802 */ /* 0x000fce0000000f00 */
[----:B------:R-:W-:Y:S05]  /*0390*/  CALL.REL.NOINC `($__internal_0_$__cuda_sm3x_div_rn_noftz_f32_slowpath) ;  /* 0x0000000800c07944 */ /* 0x000fea0003c00000 */
[----:B------:R-:W-:-:S07]  /*03a0*/  IMAD.MOV.U32 R3, RZ, RZ, R0 ;  /* 0x000000ffff037224 */ /* 0x000fce00078e0000 */
.L_x_3:
[----:B------:R0:W-:Y:S02]  /*03b0*/  STG.E desc[UR6][R12.64], R3 ;  /* 0x000000030c007986 */ /* 0x0001e4000c101906 */
.L_x_2:
[----:B------:R-:W-:Y:S05]  /*03c0*/  BSYNC.RECONVERGENT B0 ;  /* 0x0000000000007941 */ /* 0x000fea0003800200 */
.L_x_1:
[----:B------:R-:W-:Y:S01]  /*03d0*/  BAR.SYNC.DEFER_BLOCKING 0x0 ;  /* 0x0000000000007b1d */ /* 0x000fe20000010000 */
[----:B------:R-:W-:-:S05]  /*03e0*/  ISETP.GE.AND P0, PT, R7, R5, PT ;  /* 0x000000050700720c */ /* 0x000fca0003f06270 */
[----:B------:R-:W-:Y:S08]  /*03f0*/  BSSY.RECONVERGENT B0, `(.L_x_4) ;  /* 0x0000009000007945 */ /* 0x000ff00003800200 */
[----:B------:R-:W-:Y:S05]  /*0400*/  @P0 BRA `(.L_x_5) ;  /* 0x00000000001c0947 */ /* 0x000fea0003800000 */
[C---:B------:R-:W-:Y:S01]  /*0410*/  LEA R8, P0, R21.reuse, UR4, 0x2 ;  /* 0x0000000415087c11 */ /* 0x040fe2000f8010ff */
[----:B0-----:R-:W3:Y:S03]  /*0420*/  LDG.E R13, desc[UR6][R12.64] ;  /* 0x000000060c0d7981 */ /* 0x001ee6000c1e1900 */
[----:B------:R-:W-:Y:S01]  /*0430*/  LEA.HI.X R9, R21, UR5, R20, 0x2, P0 ;  /* 0x0000000515097c11 */ /* 0x000fe200080f1414 */
[----:B------:R-:W3:Y:S04]  /*0440*/  LDG.E R3, desc[UR6][R16.64] ;  /* 0x0000000610037981 */ /* 0x000ee8000c1e1900 */
[----:B------:R-:W3:Y:S02]  /*0450*/  LDG.E R8, desc[UR6][R8.64] ;  /* 0x0000000608087981 */ /* 0x000ee4000c1e1900 */
[----:B---3--:R-:W-:-:S05]  /*0460*/  FFMA R3, -R8, R13, R3 ;  /* 0x0000000d08037223 */ /* 0x008fca0000000103 */
[----:B------:R1:W-:Y:S02]  /*0470*/  STG.E desc[UR6][R16.64], R3 ;  /* 0x0000000310007986 */ /* 0x0003e4000c101906 */
.L_x_5:
[----:B------:R-:W-:Y:S05]  /*0480*/  BSYNC.RECONVERGENT B0 ;  /* 0x0000000000007941 */ /* 0x000fea0003800200 */
.L_x_4:
[----:B------:R-:W-:Y:S01]  /*0490*/  BAR.SYNC.DEFER_BLOCKING 0x0 ;  /* 0x0000000000007b1d */ /* 0x000fe20000010000 */
[----:B------:R-:W-:Y:S01]  /*04a0*/  IADD3 R23, PT, PT, R22, R23, RZ ;  /* 0x0000001716177210 */ /* 0x000fe20007ffe0ff */
[----:B------:R-:W-:Y:S02]  /*04b0*/  VIADD R25, R25, 0xffffffff ;  /* 0xffffffff19197836 */ /* 0x000fe40000000000 */
[----:B------:R-:W-:Y:S02]  /*04c0*/  VIADD R0, R5, 0xffffffff ;  /* 0xffffffff05007836 */ /* 0x000fe40000000000 */
[----:B------:R-:W-:Y:S05]  /*04d0*/  @P2 BRA `(.L_x_6) ;  /* 0xfffffffc00402947 */ /* 0x000fea000383ffff */
.L_x_0:
[----:B------:R-:W3:Y:S01]  /*04e0*/  LDC R0, c[0x0][0x380] ;  /* 0x0000e000ff007b82 */ /* 0x000ee20000000800 */
[----:B------:R-:W4:Y:S07]  /*04f0*/  LDCU.64 UR8, c[0x0][0x388] ;  /* 0x00007100ff0877ac */ /* 0x000f2e0008000a00 */
[----:B--2---:R-:W2:Y:S08]  /*0500*/  LDC R14, c[0x0][0x398] ;  /* 0x0000e600ff0e7b82 */ /* 0x004eb00000000800 */
[----:B------:R-:W1:Y:S08]  /*0510*/  LDC.64 R22, c[0x0][0x388] ;  /* 0x0000e200ff167b82 */ /* 0x000e700000000a00 */
[----:B0-----:R-:W0:Y:S01]  /*0520*/  LDC.64 R12, c[0x0][0x390] ;  /* 0x0000e400ff0c7b82 */ /* 0x001e220000000a00 */
[----:B---3--:R-:W-:-:S13]  /*0530*/  ISETP.GE.U32.AND P0, PT, R0, 0x4, PT ;  /* 0x000000040000780c */ /* 0x008fda0003f06070 */
[----:B--2-4-:R-:W-:Y:S05]  /*0540*/  @!P0 EXIT ;  /* 0x000000000000894d */ /* 0x014fea0003800000 */
.L_x_27:
[----:B------:R-:W-:Y:S01]  /*0550*/  ISETP.NE.AND P1, PT, R7, RZ, PT ;  /* 0x000000ff0700720c */ /* 0x000fe20003f25270 */
[----:B------:R-:W-:Y:S01]  /*0560*/  BSSY.RECONVERGENT B0, `(.L_x_7) ;  /* 0x000001b000007945 */ /* 0x000fe20003800200 */
[--C-:B------:R-:W-:Y:S01]  /*0570*/  SHF.R.S32.HI R15, RZ, 0x1f, R5.reuse ;  /* 0x0000001fff0f7819 */ /* 0x100fe20000011405 */
[----:B------:R-:W-:Y:S01]  /*0580*/  IMAD.MOV.U32 R20, RZ, RZ, R5 ;  /* 0x000000ffff147224 */ /* 0x000fe200078e0005 */
[----:B------:R-:W-:Y:S01]  /*0590*/  IADD3 R0, P0, PT, R6, R5, RZ ;  /* 0x0000000506007210 */ /* 0x000fe20007f1e0ff */
[----:B------:R-:W-:-:S03]  /*05a0*/  VIADD R21, R5, 0xffffffff ;  /* 0xffffffff05157836 */ /* 0x000fc60000000000 */
[----:B01234-:R-:W-:Y:S02]  /*05b0*/  LEA.HI.X.SX32 R3, R6, R15, 0x1, P0 ;  /* 0x0000000f06037211 */ /* 0x01ffe400000f0eff */
[----:B0-----:R-:W-:-:S04]  /*05c0*/  LEA R24, P0, R0, R12, 0x2 ;  /* 0x0000000c00187211 */ /* 0x001fc800078010ff */
[----:B------:R-:W-:Y:S01]  /*05d0*/  LEA.HI.X R25, R0, R13, R3, 0x2, P0 ;  /* 0x0000000d00197211 */ /* 0x000fe200000f1403 */
[----:B------:R-:W-:Y:S08]  /*05e0*/  @P1 BRA `(.L_x_8) ;  /* 0x0000000000481947 */ /* 0x000ff00003800000 */
[----:B------:R-:W-:-:S05]  /*05f0*/  IADD3 R0, PT, PT, R4, R21, RZ ;  /* 0x0000001504007210 */ /* 0x000fca0007ffe0ff */
[----:B------:R-:W-:Y:S02]  /*0600*/  IMAD R9, R21, R14, R0 ;  /* 0x0000000e15097224 */ /* 0x000fe400078e0200 */
[----:B------:R-:W2:Y:S02]  /*0610*/  LDG.E R0, desc[UR6][R24.64+-0x4] ;  /* 0xfffffc0618007981 */ /* 0x000ea4000c1e1900 */
[----:B------:R-:W-:-:S06]  /*0620*/  IMAD.WIDE R8, R9, 0x4, R22 ;  /* 0x0000000409087825 */ /* 0x000fcc00078e0216 */
[----:B------:R-:W3:Y:S02]  /*0630*/  LDG.E R9, desc[UR6][R8.64] ;  /* 0x0000000608097981 */ /* 0x000ee4000c1e1900 */
[----:B---3--:R-:W0:Y:S08]  /*0640*/  MUFU.RCP R3, R9 ;  /* 0x0000000900037308 */ /* 0x008e300000001000 */
[----:B--2---:R-:W1:Y:S01]  /*0650*/  FCHK P0, R0, R9 ;  /* 0x0000000900007302 */ /* 0x004e620000000000 */
        /* <DEDUP_REMOVED lines=10> */
.L_x_9:
[----:B------:R0:W-:Y:S02]  /*0700*/  STG.E desc[UR6][R24.64+-0x4], R3 ;  /* 0xfffffc0318007986 */ /* 0x0001e4000c101906 */
.L_x_8:
[----:B------:R-:W-:Y:S05]  /*0710*/  BSYNC.RECONVERGENT B0 ;  /* 0x0000000000007941 */ /* 0x000fea0003800200 */
.L_x_7:
[----:B------:R-:W-:Y:S01]  /*0720*/  BAR.SYNC.DEFER_BLOCKING 0x0 ;  /* 0x0000000000007b1d */ /* 0x000fe20000010000 */
[----:B------:R-:W-:-:S04]  /*0730*/  IADD3 R0, P0, PT, R2, R5, RZ ;  /* 0x0000000502007210 */ /* 0x000fc80007f1e0ff */
[----:B------:R-:W-:Y:S01]  /*0740*/  LEA.HI.X.SX32 R15, R2, R15, 0x1, P0 ;  /* 0x0000000f020f7211 */ /* 0x000fe200000f0eff */
[----:B------:R-:W-:Y:S01]  /*0750*/  BSSY.RECONVERGENT B0, `(.L_x_10) ;  /* 0x000000a000007945 */ /* 0x000fe20003800200 */
[----:B------:R-:W-:Y:S02]  /*0760*/  ISETP.GE.AND P0, PT, R7, R21, PT ;  /* 0x000000150700720c */ /* 0x000fe40003f06270 */
[----:B------:R-:W-:-:S04]  /*0770*/  LEA R26, P1, R0, UR8, 0x2 ;  /* 0x00000008001a7c11 */ /* 0x000fc8000f8210ff */
[----:B------:R-:W-:-:S07]  /*0780*/  LEA.HI.X R27, R0, UR9, R15, 0x2, P1 ;  /* 0x00000009001b7c11 */ /* 0x000fce00088f140f */
[----:B------:R-:W-:Y:S05]  /*0790*/  @P0 BRA `(.L_x_11) ;  /* 0x0000000000140947 */ /* 0x000fea0003800000 */
[----:B------:R-:W2:Y:S04]  /*07a0*/  LDG.E R0, desc[UR6][R26.64+-0x4] ;  /* 0xfffffc061a007981 */ /* 0x000ea8000c1e1900 */
[----:B0-----:R-:W2:Y:S04]  /*07b0*/  LDG.E R3, desc[UR6][R24.64+-0x4] ;  /* 0xfffffc0618037981 */ /* 0x001ea8000c1e1900 */
[----:B------:R-:W2:Y:S02]  /*07c0*/  LDG.E R9, desc[UR6][R16.64] ;  /* 0x0000000610097981 */ /* 0x000ea4000c1e1900 */
[----:B--2---:R-:W-:-:S05]  /*07d0*/  FFMA R3, -R0, R3, R9 ;  /* 0x0000000300037223 */ /* 0x004fca0000000109 */
[----:B------:R1:W-:Y:S02]  /*07e0*/  STG.E desc[UR6][R16.64], R3 ;  /* 0x0000000310007986 */ /* 0x0003e4000c101906 */
.L_x_11:
[----:B------:R-:W-:Y:S05]  /*07f0*/  BSYNC.RECONVERGENT B0 ;  /* 0x0000000000007941 */ /* 0x000fea0003800200 */
.L_x_10:
[----:B------:R-:W-:Y:S01]  /*0800*/  BAR.SYNC.DEFER_BLOCKING 0x0 ;  /* 0x0000000000007b1d */ /* 0x000fe20000010000 */
[----:B------:R-:W-:Y:S01]  /*0810*/  ISETP.NE.AND P0, PT, R7, RZ, PT ;  /* 0x000000ff0700720c */ /* 0x000fe20003f05270 */
[----:B------:R-:W-:-:S04]  /*0820*/  VIADD R15, R5, 0xfffffffe ;  /* 0xfffffffe050f7836 */ /* 0x000fc80000000000 */
[----:B------:R-:W-:Y:S08]  /*0830*/  BSSY.RECONVERGENT B0, `(.L_x_12) ;  /* 0x0000014000007945 */ /* 0x000ff00003800200 */
[----:B------:R-:W-:Y:S05]  /*0840*/  @P0 BRA `(.L_x_13) ;  /* 0x0000000000480947 */ /* 0x000fea0003800000 */
[----:B------:R-:W-:-:S04]  /*0850*/  IMAD.IADD R0, R4, 0x1, R15 ;  /* 0x0000000104007824 */ /* 0x000fc800078e020f */
[----:B------:R-:W-:Y:S02]  /*0860*/  IMAD R9, R15, R14, R0 ;  /* 0x0000000e0f097224 */ /* 0x000fe400078e0200 */
[----:B------:R-:W2:Y:S02]  /*0870*/  LDG.E R0, desc[UR6][R24.64+-0x8] ;  /* 0xfffff80618007981 */ /* 0x000ea4000c1e1900 */
[----:B------:R-:W-:-:S06]  /*0880*/  IMAD.WIDE R8, R9, 0x4, R22 ;  /* 0x0000000409087825 */ /* 0x000fcc00078e0216 */
[----:B------:R-:W0:Y:S02]  /*0890*/  LDG.E R9, desc[UR6][R8.64] ;  /* 0x0000000608097981 */ /* 0x000e24000c1e1900 */
[----:B01----:R-:W0:Y:S08]  /*08a0*/  MUFU.RCP R3, R9 ;  /* 0x0000000900037308 */ /* 0x003e300000001000 */
[----:B--2---:R-:W1:Y:S01]  /*08b0*/  FCHK P0, R0, R9 ;  /* 0x0000000900007302 */ /* 0x004e620000000000 */
[----:B0-----:R-:W-:-:S04]  /*08c0*/  FFMA R10, -R9, R3, 1 ;  /* 0x3f800000090a7423 */ /* 0x001fc80000000103 */
[----:B------:R-:W-:-:S04]  /*08d0*/  FFMA R3, R3, R10, R3 ;  /* 0x0000000a03037223 */ /* 0x000fc80000000003 */
[----:B------:R-:W-:-:S04]  /*08e0*/  FFMA R10, R0, R3, RZ ;  /* 0x00000003000a7223 */ /* 0x000fc800000000ff */
[----:B------:R-:W-:-:S04]  /*08f0*/  FFMA R11, -R9, R10, R0 ;  /* 0x0000000a090b7223 */ /* 0x000fc80000000100 */
[----:B------:R-:W-:Y:S01]  /*0900*/  FFMA R3, R3, R11, R10 ;  /* 0x0000000b03037223 */ /* 0x000fe2000000000a */
[----:B-1----:R-:W-:Y:S06]  /*0910*/  @!P0 BRA `(.L_x_14) ;  /* 0x0000000000108947 */ /* 0x002fec0003800000 */
[----:B------:R-:W-:Y:S02]  /*0920*/  MOV R3, R9 ;  /* 0x0000000900037202 */ /* 0x000fe40000000f00 */
[----:B------:R-:W-:-:S07]  /*0930*/  MOV R8, 0x950 ;  /* 0x0000095000087802 */ /* 0x000fce0000000f00 */
[----:B------:R-:W-:Y:S05]  /*0940*/  CALL.REL.NOINC `($__internal_0_$__cuda_sm3x_div_rn_noftz_f32_slowpath) ;  /* 0x0000000400547944 */ /* 0x000fea0003c00000 */
[----:B------:R-:W-:-:S07]  /*0950*/  IMAD.MOV.U32 R3, RZ, RZ, R0 ;  /* 0x000000ffff037224 */ /* 0x000fce00078e0000 */
.L_x_14:
[----:B------:R2:W-:Y:S02]  /*0960*/  STG.E desc[UR6][R24.64+-0x8], R3 ;  /* 0xfffff80318007986 */ /* 0x0005e4000c101906 */
.L_x_13:
[----:B------:R-:W-:Y:S05]  /*0970*/  BSYNC.RECONVERGENT B0 ;  /* 0x0000000000007941 */ /* 0x000fea0003800200 */
.L_x_12:
[----:B------:R-:W-:Y:S01]  /*0980*/  BAR.SYNC.DEFER_BLOCKING 0x0 ;  /* 0x0000000000007b1d */ /* 0x000fe20000010000 */
[----:B------:R-:W-:-:S05]  /*0990*/  ISETP.GE.AND P0, PT, R7, R15, PT ;  /* 0x0000000f0700720c */ /* 0x000fca0003f06270 */
[----:B------:R-:W-:Y:S08]  /*09a0*/  BSSY.RECONVERGENT B0, `(.L_x_15) ;  /* 0x0000007000007945 */ /* 0x000ff00003800200 */
[----:B------:R-:W-:Y:S05]  /*09b0*/  @P0 BRA `(.L_x_16) ;  /* 0x0000000000140947 */ /* 0x000fea0003800000 */
[----:B------:R-:W3:Y:S04]  /*09c0*/  LDG.E R0, desc[UR6][R26.64+-0x8] ;  /* 0xfffff8061a007981 */ /* 0x000ee8000c1e1900 */
[----:B012---:R-:W3:Y:S04]  /*09d0*/  LDG.E R3, desc[UR6][R24.64+-0x8] ;  /* 0xfffff80618037981 */ /* 0x007ee8000c1e1900 */
[----:B------:R-:W3:Y:S02]  /*09e0*/  LDG.E R9, desc[UR6][R16.64] ;  /* 0x0000000610097981 */ /* 0x000ee4000c1e1900 */
[----:B---3--:R-:W-:-:S05]  /*09f0*/  FFMA R3, -R0, R3, R9 ;  /* 0x0000000300037223 */ /* 0x008fca0000000109 */
[----:B------:R3:W-:Y:S02]  /*0a00*/  STG.E desc[UR6][R16.64], R3 ;  /* 0x0000000310007986 */ /* 0x0007e4000c101906 */
.L_x_16:
[----:B------:R-:W-:Y:S05]  /*0a10*/  BSYNC.RECONVERGENT B0 ;  /* 0x0000000000007941 */ /* 0x000fea0003800200 */
.L_x_15:
[----:B------:R-:W-:Y:S01]  /*0a20*/  BAR.SYNC.DEFER_BLOCKING 0x0 ;  /* 0x0000000000007b1d */ /* 0x000fe20000010000 */
[----:B------:R-:W-:Y:S01]  /*0a30*/  ISETP.NE.AND P0, PT, R7, RZ, PT ;  /* 0x000000ff0700720c */ /* 0x000fe20003f05270 */
[----:B------:R-:W-:-:S04]  /*0a40*/  VIADD R15, R5, 0xfffffffd ;  /* 0xfffffffd050f7836 */ /* 0x000fc80000000000 */
[----:B------:R-:W-:Y:S08]  /*0a50*/  BSSY.RECONVERGENT B0, `(.L_x_17) ;  /* 0x0000014000007945 */ /* 0x000ff00003800200 */
[----:B------:R-:W-:Y:S05]  /*0a60*/  @P0 BRA `(.L_x_18) ;  /* 0x0000000000480947 */ /* 0x000fea0003800000 */
[----:B------:R-:W-:-:S04]  /*0a70*/  IMAD.IADD R0, R4, 0x1, R15 ;  /* 0x0000000104007824 */ /* 0x000fc800078e020f */
[----:B------:R-:W-:Y:S02]  /*0a80*/  IMAD R9, R15, R14, R0 ;  /* 0x0000000e0f097224 */ /* 0x000fe400078e0200 */
[----:B------:R-:W4:Y:S02]  /*0a90*/  LDG.E R0, desc[UR6][R24.64+-0xc] ;  /* 0xfffff40618007981 */ /* 0x000f24000c1e1900 */
[----:B------:R-:W-:-:S06]  /*0aa0*/  IMAD.WIDE R8, R9, 0x4, R22 ;  /* 0x0000000409087825 */ /* 0x000fcc00078e0216 */
[----:B------:R-:W0:Y:S02]  /*0ab0*/  LDG.E R9, desc[UR6][R8.64] ;  /* 0x0000000608097981 */ /* 0x000e24000c1e1900 */
[----:B0123--:R-:W0:Y:S08]  /*0ac0*/  MUFU.RCP R3, R9 ;  /* 0x0000000900037308 */ /* 0x00fe300000001000 */
[----:B----4-:R-:W1:Y:S01]  /*0ad0*/  FCHK P0, R0, R9 ;  /* 0x0000000900007302 */ /* 0x010e620000000000 */
        /* <DEDUP_REMOVED lines=10> */
.L_x_19:
[----:B------:R4:W-:Y:S02]  /*0b80*/  STG.E desc[UR6][R24.64+-0xc], R3 ;  /* 0xfffff40318007986 */ /* 0x0009e4000c101906 */
.L_x_18:
[----:B------:R-:W-:Y:S05]  /*0b90*/  BSYNC.RECONVERGENT B0 ;  /* 0x0000000000007941 */ /* 0x000fea0003800200 */
.L_x_17:
[----:B------:R-:W-:Y:S01]  /*0ba0*/  BAR.SYNC.DEFER_BLOCKING 0x0 ;  /* 0x0000000000007b1d */ /* 0x000fe20000010000 */
[----:B------:R-:W-:-:S05]  /*0bb0*/  ISETP.GE.AND P0, PT, R7, R15, PT ;  /* 0x0000000f0700720c */ /* 0x000fca0003f06270 */
[----:B------:R-:W-:Y:S08]  /*0bc0*/  BSSY.RECONVERGENT B0, `(.L_x_20) ;  /* 0x0000007000007945 */ /* 0x000ff00003800200 */
[----:B------:R-:W-:Y:S05]  /*0bd0*/  @P0 BRA `(.L_x_21) ;  /* 0x0000000000140947 */ /* 0x000fea0003800000 */
[----:B------:R-:W5:Y:S04]  /*0be0*/  LDG.E R0, desc[UR6][R26.64+-0xc] ;  /* 0xfffff4061a007981 */ /* 0x000f68000c1e1900 */
[----:B01234-:R-:W5:Y:S04]  /*0bf0*/  LDG.E R3, desc[UR6][R24.64+-0xc] ;  /* 0xfffff40618037981 */ /* 0x01ff68000c1e1900 */
[----:B------:R-:W5:Y:S02]  /*0c00*/  LDG.E R9, desc[UR6][R16.64] ;  /* 0x0000000610097981 */ /* 0x000f64000c1e1900 */
[----:B-----5:R-:W-:-:S05]  /*0c10*/  FFMA R3, -R0, R3, R9 ;  /* 0x0000000300037223 */ /* 0x020fca0000000109 */
[----:B------:R0:W-:Y:S02]  /*0c20*/  STG.E desc[UR6][R16.64], R3 ;  /* 0x0000000310007986 */ /* 0x0001e4000c101906 */
.L_x_21:
[----:B------:R-:W-:Y:S05]  /*0c30*/  BSYNC.RECONVERGENT B0 ;  /* 0x0000000000007941 */ /* 0x000fea0003800200 */
.L_x_20:
[----:B------:R-:W-:Y:S01]  /*0c40*/  BAR.SYNC.DEFER_BLOCKING 0x0 ;  /* 0x0000000000007b1d */ /* 0x000fe20000010000 */
[----:B------:R-:W-:Y:S01]  /*0c50*/  ISETP.NE.AND P0, PT, R7, RZ, PT ;  /* 0x000000ff0700720c */ /* 0x000fe20003f05270 */
[----:B------:R-:W-:-:S04]  /*0c60*/  VIADD R5, R5, 0xfffffffc ;  /* 0xfffffffc05057836 */ /* 0x000fc80000000000 */
[----:B------:R-:W-:Y:S08]  /*0c70*/  BSSY.RECONVERGENT B0, `(.L_x_22) ;  /* 0x0000014000007945 */ /* 0x000ff00003800200 */
[----:B------:R-:W-:Y:S05]  /*0c80*/  @P0 BRA `(.L_x_23) ;  /* 0x0000000000480947 */ /* 0x000fea0003800000 */
[----:B------:R-:W-:-:S04]  /*0c90*/  IMAD.IADD R0, R4, 0x1, R5 ;  /* 0x0000000104007824 */ /* 0x000fc800078e0205 */
[----:B------:R-:W-:Y:S02]  /*0ca0*/  IMAD R9, R5, R14, R0 ;  /* 0x0000000e05097224 */ /* 0x000fe400078e0200 */
[----:B------:R-:W5:Y:S02]  /*0cb0*/  LDG.E R0, desc[UR6][R24.64+-0x10] ;  /* 0xfffff00618007981 */ /* 0x000f64000c1e1900 */
[----:B------:R-:W-:-:S06]  /*0cc0*/  IMAD.WIDE R8, R9, 0x4, R22 ;  /* 0x0000000409087825 */ /* 0x000fcc00078e0216 */
[----:B------:R-:W0:Y:S02]  /*0cd0*/  LDG.E R9, desc[UR6][R8.64] ;  /* 0x0000000608097981 */ /* 0x000e24000c1e1900 */
[----:B01234-:R-:W0:Y:S08]  /*0ce0*/  MUFU.RCP R3, R9 ;  /* 0x0000000900037308 */ /* 0x01fe300000001000 */
[----:B-----5:R-:W1:Y:S01]  /*0cf0*/  FCHK P0, R0, R9 ;  /* 0x0000000900007302 */ /* 0x020e620000000000 */
        /* <DEDUP_REMOVED lines=10> */
.L_x_24:
[----:B------:R0:W-:Y:S02]  /*0da0*/  STG.E desc[UR6][R24.64+-0x10], R3 ;  /* 0xfffff00318007986 */ /* 0x0001e4000c101906 */
.L_x_23:
[----:B------:R-:W-:Y:S05]  /*0db0*/  BSYNC.RECONVERGENT B0 ;  /* 0x0000000000007941 */ /* 0x000fea0003800200 */
.L_x_22:
[----:B------:R-:W-:Y:S01]  /*0dc0*/  BAR.SYNC.DEFER_BLOCKING 0x0 ;  /* 0x0000000000007b1d */ /* 0x000fe20000010000 */
[----:B------:R-:W-:-:S05]  /*0dd0*/  ISETP.GE.AND P0, PT, R7, R5, PT ;  /* 0x000000050700720c */ /* 0x000fca0003f06270 */
[----:B------:R-:W-:Y:S08]  /*0de0*/  BSSY.RECONVERGENT B0, `(.L_x_25) ;  /* 0x0000007000007945 */ /* 0x000ff00003800200 */
[----:B------:R-:W-:Y:S05]  /*0df0*/  @P0 BRA `(.L_x_26) ;  /* 0x0000000000140947 */ /* 0x000fea0003800000 */
[----:B------:R-:W5:Y:S04]  /*0e00*/  LDG.E R26, desc[UR6][R26.64+-0x10] ;  /* 0xfffff0061a1a7981 */ /* 0x000f68000c1e1900 */
[----:B0-2-4-:R-:W5:Y:S04]  /*0e10*/  LDG.E R25, desc[UR6][R24.64+-0x10] ;  /* 0xfffff00618197981 */ /* 0x015f68000c1e1900 */
[----:B-1-3--:R-:W5:Y:S02]  /*0e20*/  LDG.E R3, desc[UR6][R16.64] ;  /* 0x0000000610037981 */ /* 0x00af64000c1e1900 */
[----:B-----5:R-:W-:-:S05]  /*0e30*/  FFMA R3, -R26, R25, R3 ;  /* 0x000000191a037223 */ /* 0x020fca0000000103 */
[----:B------:R0:W-:Y:S02]  /*0e40*/  STG.E desc[UR6][R16.64], R3 ;  /* 0x0000000310007986 */ /* 0x0001e4000c101906 */
.L_x_26:
[----:B------:R-:W-:Y:S05]  /*0e50*/  BSYNC.RECONVERGENT B0 ;  /* 0x0000000000007941 */ /* 0x000fea0003800200 */
.L_x_25:
[----:B------:R-:W-:Y:S01]  /*0e60*/  BAR.SYNC.DEFER_BLOCKING 0x0 ;  /* 0x0000000000007b1d */ /* 0x000fe20000010000 */
[----:B------:R-:W-:-:S13]  /*0e70*/  ISETP.GT.AND P0, PT, R20, 0x4, PT ;  /* 0x000000041400780c */ /* 0x000fda0003f04270 */
[----:B------:R-:W-:Y:S05]  /*0e80*/  @P0 BRA `(.L_x_27) ;  /* 0xfffffff400b00947 */ /* 0x000fea000383ffff */
[----:B------:R-:W-:Y:S05]  /*0e90*/  EXIT ;  /* 0x000000000000794d */ /* 0x000fea0003800000 */
        .weak           $__internal_0_$__cuda_sm3x_div_rn_noftz_f32_slowpath
        .type           $__internal_0_$__cuda_sm3x_div_rn_noftz_f32_slowpath,@function
        .size           $__internal_0_$__cuda_sm3x_div_rn_noftz_f32_slowpath,(.L_x_40 - $__internal_0_$__cuda_sm3x_div_rn_noftz_f32_slowpath)
$__internal_0_$__cuda_sm3x_div_rn_noftz_f32_slowpath:
[----:B------:R-:W-:Y:S01]  /*0ea0*/  SHF.R.U32.HI R9, RZ, 0x17, R3 ;  /* 0x00000017ff097819 */ /* 0x000fe20000011603 */
[----:B------:R-:W-:Y:S01]  /*0eb0*/  BSSY.RECONVERGENT B1, `(.L_x_28) ;  /* 0x0000063000017945 */ /* 0x000fe20003800200 */
[----:B------:R-:W-:Y:S02]  /*0ec0*/  SHF.R.U32.HI R11, RZ, 0x17, R0 ;  /* 0x00000017ff0b7819 */ /* 0x000fe40000011600 */
[----:B------:R-:W-:Y:S02]  /*0ed0*/  LOP3.LUT R9, R9, 0xff, RZ, 0xc0, !PT ;  /* 0x000000ff09097812 */ /* 0x000fe400078ec0ff */
[----:B------:R-:W-:-:S03]  /*0ee0*/  LOP3.LUT R11, R11, 0xff, RZ, 0xc0, !PT ;  /* 0x000000ff0b0b7812 */ /* 0x000fc600078ec0ff */
[----:B------:R-:W-:Y:S02]  /*0ef0*/  VIADD R10, R9, 0xffffffff ;  /* 0xffffffff090a7836 */ /* 0x000fe40000000000 */
[----:B------:R-:W-:-:S03]  /*0f00*/  VIADD R18, R11, 0xffffffff ;  /* 0xffffffff0b127836 */ /* 0x000fc60000000000 */
[----:B------:R-:W-:-:S04]  /*0f10*/  ISETP.GT.U32.AND P0, PT, R10, 0xfd, PT ;  /* 0x000000fd0a00780c */ /* 0x000fc80003f04070 */
[----:B------:R-:W-:-:S13]  /*0f20*/  ISETP.GT.U32.OR P0, PT, R18, 0xfd, P0 ;  /* 0x000000fd1200780c */ /* 0x000fda0000704470 */
[----:B------:R-:W-:Y:S01]  /*0f30*/  @!P0 MOV R19, RZ ;  /* 0x000000ff00138202 */ /* 0x000fe20000000f00 */
[----:B------:R-:W-:Y:S06]  /*0f40*/  @!P0 BRA `(.L_x_29) ;  /* 0x00000000005c8947 */ /* 0x000fec0003800000 */
[----:B------:R-:W-:Y:S02]  /*0f50*/  FSETP.GTU.FTZ.AND P0, PT, |R0|, +INF , PT ;  /* 0x7f8000000000780b */ /* 0x000fe40003f1c200 */
[----:B------:R-:W-:-:S04]  /*0f60*/  FSETP.GTU.FTZ.AND P1, PT, |R3|, +INF , PT ;  /* 0x7f8000000300780b */ /* 0x000fc80003f3c200 */
[----:B------:R-:W-:-:S13]  /*0f70*/  PLOP3.LUT P0, PT, P0, P1, PT, 0xf8, 0x8f ;  /* 0x00000000008f781c */ /* 0x000fda0000703f70 */
[----:B------:R-:W-:Y:S05]  /*0f80*/  @P0 BRA `(.L_x_30) ;  /* 0x0000000400500947 */ /* 0x000fea0003800000 */
[----:B------:R-:W-:-:S13]  /*0f90*/  LOP3.LUT P0, RZ, R3, 0x7fffffff, R0, 0xc8, !PT ;  /* 0x7fffffff03ff7812 */ /* 0x000fda000780c800 */
[----:B------:R-:W-:Y:S05]  /*0fa0*/  @!P0 BRA `(.L_x_31) ;  /* 0x0000000400408947 */ /* 0x000fea0003800000 */
[C---:B------:R-:W-:Y:S02]  /*0fb0*/  FSETP.NEU.FTZ.AND P3, PT, |R0|.reuse, +INF , PT ;  /* 0x7f8000000000780b */ /* 0x040fe40003f7d200 */
[----:B------:R-:W-:Y:S02]  /*0fc0*/  FSETP.NEU.FTZ.AND P1, PT, |R3|, +INF , PT ;  /* 0x7f8000000300780b */ /* 0x000fe40003f3d200 */
[----:B------:R-:W-:-:S11]  /*0fd0*/  FSETP.NEU.FTZ.AND P0, PT, |R0|, +INF , PT ;  /* 0x7f8000000000780b */ /* 0x000fd60003f1d200 */
[----:B------:R-:W-:Y:S05]  /*0fe0*/  @!P1 BRA !P3, `(.L_x_31) ;  /* 0x0000000400309947 */ /* 0x000fea0005800000 */
[----:B------:R-:W-:-:S04]  /*0ff0*/  LOP3.LUT P3, RZ, R0, 0x7fffffff, RZ, 0xc0, !PT ;  /* 0x7fffffff00ff7812 */ /* 0x000fc8000786c0ff */
[----:B------:R-:W-:-:S13]  /*1000*/  PLOP3.LUT P1, PT, P1, P3, PT, 0x2f, 0xf2 ;  /* 0x0000000000f2781c */ /* 0x000fda0000f26577 */
[----:B------:R-:W-:Y:S05]  /*1010*/  @P1 BRA `(.L_x_32) ;  /* 0x00000004001c1947 */ /* 0x000fea0003800000 */
[----:B------:R-:W-:-:S04]  /*1020*/  LOP3.LUT P1, RZ, R3, 0x7fffffff, RZ, 0xc0, !PT ;  /* 0x7fffffff03ff7812 */ /* 0x000fc8000782c0ff */
[----:B------:R-:W-:-:S13]  /*1030*/  PLOP3.LUT P0, PT, P0, P1, PT, 0x2f, 0xf2 ;  /* 0x0000000000f2781c */ /* 0x000fda0000702577 */
[----:B------:R-:W-:Y:S05]  /*1040*/  @P0 BRA `(.L_x_33) ;  /* 0x0000000400040947 */ /* 0x000fea0003800000 */
[----:B------:R-:W-:Y:S02]  /*1050*/  ISETP.GE.AND P0, PT, R18, RZ, PT ;  /* 0x000000ff1200720c */ /* 0x000fe40003f06270 */
[----:B------:R-:W-:-:S11]  /*1060*/  ISETP.GE.AND P1, PT, R10, RZ, PT ;  /* 0x000000ff0a00720c */ /* 0x000fd60003f26270 */
[----:B------:R-:W-:Y:S02]  /*1070*/  @P0 IMAD.MOV.U32 R19, RZ, RZ, RZ ;  /* 0x000000ffff130224 */ /* 0x000fe400078e00ff */
[----:B------:R-:W-:Y:S01]  /*1080*/  @!P0 FFMA R0, R0, 1.84467440737095516160e+19, RZ ;  /* 0x5f80000000008823 */ /* 0x000fe200000000ff */
[----:B------:R-:W-:Y:S02]  /*1090*/  @!P0 IMAD.MOV.U32 R19, RZ, RZ, -0x40 ;  /* 0xffffffc0ff138424 */ /* 0x000fe400078e00ff */
[----:B------:R-:W-:Y:S02]  /*10a0*/  @!P1 FFMA R3, R3, 1.84467440737095516160e+19, RZ ;  /* 0x5f80000003039823 */ /* 0x000fe400000000ff */
[----:B------:R-:W-:-:S07]  /*10b0*/  @!P1 VIADD R19, R19, 0x40 ;  /* 0x0000004013139836 */ /* 0x000fce0000000000 */
.L_x_29:
[----:B------:R-:W-:Y:S01]  /*10c0*/  LEA R10, R9, 0xc0800000, 0x17 ;  /* 0xc0800000090a7811 */ /* 0x000fe200078eb8ff */
[----:B------:R-:W-:Y:S01]  /*10d0*/  VIADD R11, R11, 0xffffff81 ;  /* 0xffffff810b0b7836 */ /* 0x000fe20000000000 */
[----:B------:R-:W-:Y:S02]  /*10e0*/  BSSY.RECONVERGENT B2, `(.L_x_34) ;  /* 0x0000035000027945 */ /* 0x000fe40003800200 */
[----:B------:R-:W-:Y:S02]  /*10f0*/  IADD3 R29, PT, PT, -R10, R3, RZ ;  /* 0x000000030a1d7210 */ /* 0x000fe40007ffe1ff */
[----:B------:R-:W-:Y:S02]  /*1100*/  IADD3 R18, PT, PT, R11, 0x7f, -R9 ;  /* 0x0000007f0b127810 */ /* 0x000fe40007ffe809 */
[----:B------:R0:W1:Y:S03]  /*1110*/  MUFU.RCP R10, R29 ;  /* 0x0000001d000a7308 */ /* 0x0000660000001000 */
[----:B------:R-:W-:-:S02]  /*1120*/  IMAD.IADD R19, R18, 0x1, R19 ;  /* 0x0000000112137824 */ /* 0x000fc400078e0213 */
[----:B0-----:R-:W-:-:S04]  /*1130*/  FADD.FTZ R29, -R29, -RZ ;  /* 0x800000ff1d1d7221 */ /* 0x001fc80000010100 */
[----:B-1----:R-:W-:-:S04]  /*1140*/  FFMA R3, R10, R29, 1 ;  /* 0x3f8000000a037423 */ /* 0x002fc8000000001d */
[----:B------:R-:W-:Y:S01]  /*1150*/  FFMA R3, R10, R3, R10 ;  /* 0x000000030a037223 */ /* 0x000fe2000000000a */
[----:B------:R-:W-:-:S04]  /*1160*/  IMAD R10, R11, -0x800000, R0 ;  /* 0xff8000000b0a7824 */ /* 0x000fc800078e0200 */
[----:B------:R-:W-:-:S04]  /*1170*/  FFMA R28, R10, R3, RZ ;  /* 0x000000030a1c7223 */ /* 0x000fc800000000ff */
[----:B------:R-:W-:-:S04]  /*1180*/  FFMA R0, R29, R28, R10 ;  /* 0x0000001c1d007223 */ /* 0x000fc8000000000a */
[----:B------:R-:W-:-:S04]  /*1190*/  FFMA R0, R3, R0, R28 ;  /* 0x0000000003007223 */ /* 0x000fc8000000001c */
[----:B------:R-:W-:-:S04]  /*11a0*/  FFMA R9, R29, R0, R10 ;  /* 0x000000001d097223 */ /* 0x000fc8000000000a */
[----:B------:R-:W-:-:S05]  /*11b0*/  FFMA R10, R3, R9, R0 ;  /* 0x00000009030a7223 */ /* 0x000fca0000000000 */
[----:B------:R-:W-:-:S04]  /*11c0*/  SHF.R.U32.HI R18, RZ, 0x17, R10 ;  /* 0x00000017ff127819 */ /* 0x000fc8000001160a */
[----:B------:R-:W-:-:S05]  /*11d0*/  LOP3.LUT R18, R18, 0xff, RZ, 0xc0, !PT ;  /* 0x000000ff12127812 */ /* 0x000fca00078ec0ff */
[----:B------:R-:W-:-:S05]  /*11e0*/  IMAD.IADD R11, R18, 0x1, R19 ;  /* 0x00000001120b7824 */ /* 0x000fca00078e0213 */
[----:B------:R-:W-:-:S04]  /*11f0*/  IADD3 R18, PT, PT, R11, -0x1, RZ ;  /* 0xffffffff0b127810 */ /* 0x000fc80007ffe0ff */
[----:B------:R-:W-:-:S13]  /*1200*/  ISETP.GE.U32.AND P0, PT, R18, 0xfe, PT ;  /* 0x000000fe1200780c */ /* 0x000fda0003f06070 */
[----:B------:R-:W-:Y:S05]  /*1210*/  @!P0 BRA `(.L_x_35) ;  /* 0x0000000000808947 */ /* 0x000fea0003800000 */
[----:B------:R-:W-:-:S13]  /*1220*/  ISETP.GT.AND P0, PT, R11, 0xfe, PT ;  /* 0x000000fe0b00780c */ /* 0x000fda0003f04270 */
[----:B------:R-:W-:Y:S05]  /*1230*/  @P0 BRA `(.L_x_36) ;  /* 0x00000000006c0947 */ /* 0x000fea0003800000 */
[----:B------:R-:W-:-:S13]  /*1240*/  ISETP.GE.AND P0, PT, R11, 0x1, PT ;  /* 0x000000010b00780c */ /* 0x000fda0003f06270 */
[----:B------:R-:W-:Y:S05]  /*1250*/  @P0 BRA `(.L_x_37) ;  /* 0x0000000000740947 */ /* 0x000fea0003800000 */
[----:B------:R-:W-:Y:S02]  /*1260*/  ISETP.GE.AND P0, PT, R11, -0x18, PT ;  /* 0xffffffe80b00780c */ /* 0x000fe40003f06270 */
[----:B------:R-:W-:-:S11]  /*1270*/  LOP3.LUT R10, R10, 0x80000000, RZ, 0xc0, !PT ;  /* 0x800000000a0a7812 */ /* 0x000fd600078ec0ff */
[----:B------:R-:W-:Y:S05]  /*1280*/  @!P0 BRA `(.L_x_37) ;  /* 0x0000000000688947 */ /* 0x000fea0003800000 */
[CCC-:B------:R-:W-:Y:S01]  /*1290*/  FFMA.RZ R18, R3.reuse, R9.reuse, R0.reuse ;  /* 0x0000000903127223 */ /* 0x1c0fe2000000c000 */
[CCC-:B------:R-:W-:Y:S01]  /*12a0*/  FFMA.RP R19, R3.reuse, R9.reuse, R0.reuse ;  /* 0x0000000903137223 */ /* 0x1c0fe20000008000 */
[----:B------:R-:W-:Y:S01]  /*12b0*/  FFMA.RM R0, R3, R9, R0 ;  /* 0x0000000903007223 */ /* 0x000fe20000004000 */
[C---:B------:R-:W-:Y:S01]  /*12c0*/  VIADD R3, R11.reuse, 0x20 ;  /* 0x000000200b037836 */ /* 0x040fe20000000000 */
[C---:B------:R-:W-:Y:S02]  /*12d0*/  ISETP.NE.AND P3, PT, R11.reuse, RZ, PT ;  /* 0x000000ff0b00720c */ /* 0x040fe40003f65270 */
[----:B------:R-:W-:Y:S02]  /*12e0*/  LOP3.LUT R18, R18, 0x7fffff, RZ, 0xc0, !PT ;  /* 0x007fffff12127812 */ /* 0x000fe400078ec0ff */
[----:B------:R-:W-:Y:S01]  /*12f0*/  ISETP.NE.AND P1, PT, R11, RZ, PT ;  /* 0x000000ff0b00720c */ /* 0x000fe20003f25270 */
[----:B------:R-:W-:Y:S01]  /*1300*/  IMAD.MOV R11, RZ, RZ, -R11 ;  /* 0x000000ffff0b7224 */ /* 0x000fe200078e0a0b */
[----:B------:R-:W-:-:S02]  /*1310*/  LOP3.LUT R18, R18, 0x800000, RZ, 0xfc, !PT ;  /* 0x0080000012127812 */ /* 0x000fc400078efcff */
[----:B------:R-:W-:Y:S02]  /*1320*/  FSETP.NEU.FTZ.AND P0, PT, R19, R0, PT ;  /* 0x000000001300720b */ /* 0x000fe40003f1d000 */
[----:B------:R-:W-:Y:S02]  /*1330*/  SHF.L.U32 R3, R18, R3, RZ ;  /* 0x0000000312037219 */ /* 0x000fe400000006ff */
[----:B------:R-:W-:Y:S02]  /*1340*/  SEL R9, R11, RZ, P3 ;  /* 0x000000ff0b097207 */ /* 0x000fe40001800000 */
[----:B------:R-:W-:Y:S02]  /*1350*/  ISETP.NE.AND P1, PT, R3, RZ, P1 ;  /* 0x000000ff0300720c */ /* 0x000fe40000f25270 */
[----:B------:R-:W-:Y:S02]  /*1360*/  SHF.R.U32.HI R9, RZ, R9, R18 ;  /* 0x00000009ff097219 */ /* 0x000fe40000011612 */
[----:B------:R-:W-:-:S02]  /*1370*/  PLOP3.LUT P0, PT, P0, P1, PT, 0xf8, 0x8f ;  /* 0x00000000008f781c */ /* 0x000fc40000703f70 */
[----:B------:R-:W-:Y:S02]  /*1380*/  SHF.R.U32.HI R3, RZ, 0x1, R9 ;  /* 0x00000001ff037819 */ /* 0x000fe40000011609 */
[----:B------:R-:W-:-:S04]  /*1390*/  SEL R0, RZ, 0x1, !P0 ;  /* 0x00000001ff007807 */ /* 0x000fc80004000000 */
[----:B------:R-:W-:-:S04]  /*13a0*/  LOP3.LUT R0, R0, 0x1, R3, 0xf8, !PT ;  /* 0x0000000100007812 */ /* 0x000fc800078ef803 */
[----:B------:R-:W-:-:S05]  /*13b0*/  LOP3.LUT R0, R0, R9, RZ, 0xc0, !PT ;  /* 0x0000000900007212 */ /* 0x000fca00078ec0ff */
[----:B------:R-:W-:-:S05]  /*13c0*/  IMAD.IADD R3, R3, 0x1, R0 ;  /* 0x0000000103037824 */ /* 0x000fca00078e0200 */
[----:B------:R-:W-:Y:S01]  /*13d0*/  LOP3.LUT R10, R3, R10, RZ, 0xfc, !PT ;  /* 0x0000000a030a7212 */ /* 0x000fe200078efcff */
[----:B------:R-:W-:Y:S06]  /*13e0*/  BRA `(.L_x_37) ;  /* 0x0000000000107947 */ /* 0x000fec0003800000 */
.L_x_36:
[----:B------:R-:W-:-:S04]  /*13f0*/  LOP3.LUT R10, R10, 0x80000000, RZ, 0xc0, !PT ;  /* 0x800000000a0a7812 */ /* 0x000fc800078ec0ff */
[----:B------:R-:W-:Y:S01]  /*1400*/  LOP3.LUT R10, R10, 0x7f800000, RZ, 0xfc, !PT ;  /* 0x7f8000000a0a7812 */ /* 0x000fe200078efcff */
[----:B------:R-:W-:Y:S06]  /*1410*/  BRA `(.L_x_37) ;  /* 0x0000000000047947 */ /* 0x000fec0003800000 */
.L_x_35:
[----:B------:R-:W-:-:S07]  /*1420*/  LEA R10, R19, R10, 0x17 ;  /* 0x0000000a130a7211 */ /* 0x000fce00078eb8ff */
.L_x_37:
[----:B------:R-:W-:Y:S05]  /*1430*/  BSYNC.RECONVERGENT B2 ;  /* 0x0000000000027941 */ /* 0x000fea0003800200 */
.L_x_34:
[----:B------:R-:W-:Y:S01]  /*1440*/  IMAD.MOV.U32 R0, RZ, RZ, R10 ;  /* 0x000000ffff007224 */ /* 0x000fe200078e000a */
[----:B------:R-:W-:Y:S06]  /*1450*/  BRA `(.L_x_38) ;  /* 0x0000000000207947 */ /* 0x000fec0003800000 */
.L_x_33:
[----:B------:R-:W-:-:S04]  /*1460*/  LOP3.LUT R0, R3, 0x80000000, R0, 0x48, !PT ;  /* 0x8000000003007812 */ /* 0x000fc800078e4800 */
[----:B------:R-:W-:Y:S01]  /*1470*/  LOP3.LUT R0, R0, 0x7f800000, RZ, 0xfc, !PT ;  /* 0x7f80000000007812 */ /* 0x000fe200078efcff */
[----:B------:R-:W-:Y:S06]  /*1480*/  BRA `(.L_x_38) ;  /* 0x0000000000147947 */ /* 0x000fec0003800000 */
.L_x_32:
[----:B------:R-:W-:Y:S01]  /*1490*/  LOP3.LUT R0, R3, 0x80000000, R0, 0x48, !PT ;  /* 0x8000000003007812 */ /* 0x000fe200078e4800 */
[----:B------:R-:W-:Y:S06]  /*14a0*/  BRA `(.L_x_38) ;  /* 0x00000000000c7947 */ /* 0x000fec0003800000 */
.L_x_31:
[----:B------:R-:W0:Y:S01]  /*14b0*/  MUFU.RSQ R0, -QNAN ;  /* 0xffc0000000007908 */ /* 0x000e220000001400 */
[----:B------:R-:W-:Y:S05]  /*14c0*/  BRA `(.L_x_38) ;  /* 0x0000000000047947 */ /* 0x000fea0003800000 */
.L_x_30:
[----:B------:R-:W-:-:S07]  /*14d0*/  FADD.FTZ R0, R0, R3 ;  /* 0x0000000300007221 */ /* 0x000fce0000010000 */
.L_x_38:
[----:B------:R-:W-:Y:S05]  /*14e0*/  BSYNC.RECONVERGENT B1 ;  /* 0x0000000000017941 */ /* 0x000fea0003800200 */
.L_x_28:
[----:B------:R-:W-:-:S04]  /*14f0*/  IMAD.MOV.U32 R9, RZ, RZ, 0x0 ;  /* 0x00000000ff097424 */ /* 0x000fc800078e00ff */
[----:B0-----:R-:W-:Y:S05]  /*1500*/  RET.REL.NODEC R8 `(_Z15row_access_gmemiPfS_i) ;  /* 0xffffffe808bc7950 */ /* 0x001fea0003c3ffff */
.L_x_39:
[----:B------:R-:W-:-:S00]  /*1510*/  BRA `(.L_x_39) ;  /* 0xfffffffc00fc7947 */ /* 0x000fc0000383ffff */
[----:B------:R-:W-:-:S00]  /*1520*/  NOP ;  /* 0x0000000000007918 */ /* 0x000fc00000000000 */
        /* <DEDUP_REMOVED lines=13> */
.L_x_40:


//--------------------- .nv.shared.reserved.0     --------------------------
	.section	.nv.shared.reserved.0,"aw",@nobits
	.weak		__nv_reservedSMEM_offset_0_alias
	.size		__nv_reservedSMEM_offset_0_alias, 0, 64
	.other		__nv_reservedSMEM_offset_0_alias,@"STO_CUDA_RESERVED_SHARED STV_DEFAULT"
__nv_reservedSMEM_offset_0_alias:
	.zero		0
	.zero		64


//--------------------- .nv.constant0._Z15row_access_gmemiPfS_i --------------------------
	.section	.nv.constant0._Z15row_access_gmemiPfS_i,"a",@progbits
	.sectionflags	@""
	.align	4
.nv.constant0._Z15row_access_gmemiPfS_i:
	.zero		924


//--------------------- SYMBOLS --------------------------

	.type		.nv.reservedSmem.offset0,@object
	.size		.nv.reservedSmem.offset0,0x4
